//
// Generated by NVIDIA NVVM Compiler
//
// Compiler Build ID: CL-36424714
// Cuda compilation tools, release 13.0, V13.0.88
// Based on NVVM 20.0.0
//

.version 9.0
.target sm_100
.address_size 64

	// .globl	_Z10generationPiS_S_S_S_S_

.visible .entry _Z10generationPiS_S_S_S_S_(
	.param .u64 .ptr .align 1 _Z10generationPiS_S_S_S_S__param_0,
	.param .u64 .ptr .align 1 _Z10generationPiS_S_S_S_S__param_1,
	.param .u64 .ptr .align 1 _Z10generationPiS_S_S_S_S__param_2,
	.param .u64 .ptr .align 1 _Z10generationPiS_S_S_S_S__param_3,
	.param .u64 .ptr .align 1 _Z10generationPiS_S_S_S_S__param_4,
	.param .u64 .ptr .align 1 _Z10generationPiS_S_S_S_S__param_5
)
{
	.reg .pred 	%p<18>;
	.reg .b32 	%r<90>;
	.reg .b64 	%rd<93>;

	ld.param.u64 	%rd15, [_Z10generationPiS_S_S_S_S__param_0];
	ld.param.u64 	%rd14, [_Z10generationPiS_S_S_S_S__param_1];
	ld.param.u64 	%rd16, [_Z10generationPiS_S_S_S_S__param_2];
	ld.param.u64 	%rd17, [_Z10generationPiS_S_S_S_S__param_3];
	ld.param.u64 	%rd18, [_Z10generationPiS_S_S_S_S__param_4];
	ld.param.u64 	%rd19, [_Z10generationPiS_S_S_S_S__param_5];
	cvta.to.global.u64 	%rd1, %rd18;
	cvta.to.global.u64 	%rd2, %rd15;
	cvta.to.global.u64 	%rd20, %rd17;
	cvta.to.global.u64 	%rd21, %rd16;
	cvta.to.global.u64 	%rd22, %rd19;
	mov.u32 	%r46, %ctaid.x;
	mov.u32 	%r47, %ntid.x;
	mov.u32 	%r48, %tid.x;
	mad.lo.s32 	%r1, %r46, %r47, %r48;
	ld.global.u32 	%r49, [%rd22];
	add.s32 	%r2, %r49, %r1;
	ld.global.u32 	%r3, [%rd21];
	ld.global.u32 	%r50, [%rd20];
	cvt.s64.s32 	%rd6, %r50;
	mul.lo.s32 	%r4, %r50, %r3;
	setp.ge.s32 	%p1, %r2, %r4;
	@%p1 bra 	$L__BB0_42;
	cvt.u32.u64 	%r51, %rd6;
	div.s32 	%r5, %r2, %r51;
	mul.lo.s32 	%r6, %r5, %r51;
	sub.s32 	%r7, %r2, %r6;
	add.s32 	%r8, %r7, 1;
	setp.ge.s32 	%p2, %r8, %r51;
	@%p2 bra 	$L__BB0_3;
	cvt.s64.s32 	%rd25, %r6;
	cvt.s64.s32 	%rd26, %r7;
	add.s64 	%rd27, %rd26, %rd25;
	shl.b64 	%rd28, %rd27, 2;
	add.s64 	%rd29, %rd2, %rd28;
	ld.global.u32 	%r78, [%rd29+4];
	bra.uni 	$L__BB0_4;
$L__BB0_3:
	mul.wide.s32 	%rd23, %r6, 4;
	add.s64 	%rd24, %rd2, %rd23;
	ld.global.u32 	%r78, [%rd24];
$L__BB0_4:
	setp.lt.s32 	%p3, %r7, 1;
	@%p3 bra 	$L__BB0_6;
	cvt.s64.s32 	%rd34, %r6;
	cvt.u64.u32 	%rd35, %r7;
	add.s64 	%rd36, %rd35, %rd34;
	shl.b64 	%rd37, %rd36, 2;
	add.s64 	%rd38, %rd2, %rd37;
	ld.global.u32 	%r79, [%rd38+-4];
	bra.uni 	$L__BB0_7;
$L__BB0_6:
	cvt.s64.s32 	%rd30, %r6;
	add.s64 	%rd31, %rd30, %rd6;
	shl.b64 	%rd32, %rd31, 2;
	add.s64 	%rd33, %rd2, %rd32;
	ld.global.u32 	%r79, [%rd33+-4];
$L__BB0_7:
	setp.lt.s32 	%p4, %r5, 1;
	@%p4 bra 	$L__BB0_14;
	setp.ge.s32 	%p7, %r8, %r51;
	sub.s32 	%r59, %r6, %r51;
	cvt.s64.s32 	%rd7, %r59;
	cvt.s64.s32 	%rd51, %r7;
	add.s64 	%rd52, %rd7, %rd51;
	shl.b64 	%rd53, %rd52, 2;
	add.s64 	%rd8, %rd2, %rd53;
	ld.global.u32 	%r84, [%rd8];
	@%p7 bra 	$L__BB0_10;
	ld.global.u32 	%r83, [%rd8+4];
	bra.uni 	$L__BB0_11;
$L__BB0_10:
	shl.b64 	%rd54, %rd7, 2;
	add.s64 	%rd55, %rd2, %rd54;
	ld.global.u32 	%r83, [%rd55];
$L__BB0_11:
	setp.lt.s32 	%p8, %r7, 1;
	@%p8 bra 	$L__BB0_13;
	cvt.u64.u32 	%rd59, %r7;
	add.s64 	%rd60, %rd7, %rd59;
	shl.b64 	%rd61, %rd60, 2;
	add.s64 	%rd62, %rd2, %rd61;
	ld.global.u32 	%r82, [%rd62+-4];
	bra.uni 	$L__BB0_20;
$L__BB0_13:
	add.s64 	%rd56, %rd7, %rd6;
	shl.b64 	%rd57, %rd56, 2;
	add.s64 	%rd58, %rd2, %rd57;
	ld.global.u32 	%r82, [%rd58+-4];
	bra.uni 	$L__BB0_20;
$L__BB0_14:
	setp.ge.s32 	%p5, %r8, %r51;
	sub.s32 	%r56, %r4, %r51;
	cvt.s64.s32 	%rd9, %r56;
	cvt.s64.s32 	%rd39, %r7;
	add.s64 	%rd40, %rd9, %rd39;
	shl.b64 	%rd41, %rd40, 2;
	add.s64 	%rd10, %rd2, %rd41;
	ld.global.u32 	%r84, [%rd10];
	@%p5 bra 	$L__BB0_16;
	ld.global.u32 	%r83, [%rd10+4];
	bra.uni 	$L__BB0_17;
$L__BB0_16:
	shl.b64 	%rd42, %rd9, 2;
	add.s64 	%rd43, %rd2, %rd42;
	ld.global.u32 	%r83, [%rd43];
$L__BB0_17:
	setp.lt.s32 	%p6, %r7, 1;
	@%p6 bra 	$L__BB0_19;
	cvt.u64.u32 	%rd47, %r7;
	add.s64 	%rd48, %rd9, %rd47;
	shl.b64 	%rd49, %rd48, 2;
	add.s64 	%rd50, %rd2, %rd49;
	ld.global.u32 	%r82, [%rd50+-4];
	bra.uni 	$L__BB0_20;
$L__BB0_19:
	add.s64 	%rd44, %rd9, %rd6;
	shl.b64 	%rd45, %rd44, 2;
	add.s64 	%rd46, %rd2, %rd45;
	ld.global.u32 	%r82, [%rd46+-4];
$L__BB0_20:
	add.s32 	%r60, %r5, 1;
	setp.ge.s32 	%p9, %r60, %r3;
	@%p9 bra 	$L__BB0_27;
	setp.ge.s32 	%p12, %r8, %r51;
	add.s32 	%r65, %r6, %r51;
	cvt.s64.s32 	%rd11, %r65;
	cvt.s64.s32 	%rd68, %r7;
	add.s64 	%rd69, %rd11, %rd68;
	shl.b64 	%rd70, %rd69, 2;
	add.s64 	%rd12, %rd2, %rd70;
	ld.global.u32 	%r88, [%rd12];
	@%p12 bra 	$L__BB0_23;
	ld.global.u32 	%r87, [%rd12+4];
	bra.uni 	$L__BB0_24;
$L__BB0_23:
	shl.b64 	%rd71, %rd11, 2;
	add.s64 	%rd72, %rd2, %rd71;
	ld.global.u32 	%r87, [%rd72];
$L__BB0_24:
	setp.lt.s32 	%p13, %r7, 1;
	@%p13 bra 	$L__BB0_26;
	cvt.u64.u32 	%rd76, %r7;
	add.s64 	%rd77, %rd11, %rd76;
	shl.b64 	%rd78, %rd77, 2;
	add.s64 	%rd79, %rd2, %rd78;
	ld.global.u32 	%r89, [%rd79+-4];
	bra.uni 	$L__BB0_33;
$L__BB0_26:
	add.s64 	%rd73, %rd11, %rd6;
	shl.b64 	%rd74, %rd73, 2;
	add.s64 	%rd75, %rd2, %rd74;
	ld.global.u32 	%r89, [%rd75+-4];
	bra.uni 	$L__BB0_33;
$L__BB0_27:
	setp.ge.s32 	%p10, %r8, %r51;
	mul.wide.s32 	%rd63, %r7, 4;
	add.s64 	%rd13, %rd2, %rd63;
	ld.global.u32 	%r88, [%rd13];
	@%p10 bra 	$L__BB0_29;
	ld.global.u32 	%r87, [%rd13+4];
	bra.uni 	$L__BB0_30;
$L__BB0_29:
	ld.global.u32 	%r87, [%rd2];
$L__BB0_30:
	setp.lt.s32 	%p11, %r7, 1;
	@%p11 bra 	$L__BB0_32;
	mul.wide.u32 	%rd66, %r7, 4;
	add.s64 	%rd67, %rd2, %rd66;
	ld.global.u32 	%r89, [%rd67+-4];
	bra.uni 	$L__BB0_33;
$L__BB0_32:
	mul.wide.s32 	%rd64, %r51, 4;
	add.s64 	%rd65, %rd2, %rd64;
	ld.global.u32 	%r89, [%rd65+-4];
$L__BB0_33:
	add.s32 	%r66, %r79, %r78;
	add.s32 	%r67, %r84, %r66;
	add.s32 	%r68, %r83, %r67;
	add.s32 	%r69, %r82, %r68;
	add.s32 	%r70, %r88, %r69;
	add.s32 	%r71, %r87, %r70;
	add.s32 	%r45, %r89, %r71;
	cvta.to.global.u64 	%rd80, %rd14;
	mul.wide.s32 	%rd81, %r1, 4;
	add.s64 	%rd82, %rd80, %rd81;
	ld.global.u32 	%r72, [%rd82];
	setp.ne.s32 	%p14, %r72, 1;
	@%p14 bra 	$L__BB0_39;
	setp.gt.s32 	%p16, %r45, 1;
	@%p16 bra 	$L__BB0_36;
	add.s64 	%rd92, %rd1, %rd81;
	mov.b32 	%r77, 0;
	st.global.u32 	[%rd92], %r77;
	bra.uni 	$L__BB0_42;
$L__BB0_36:
	setp.lt.u32 	%p17, %r45, 4;
	@%p17 bra 	$L__BB0_38;
	add.s64 	%rd90, %rd1, %rd81;
	mov.b32 	%r76, 0;
	st.global.u32 	[%rd90], %r76;
	bra.uni 	$L__BB0_42;
$L__BB0_38:
	add.s64 	%rd88, %rd1, %rd81;
	mov.b32 	%r75, 1;
	st.global.u32 	[%rd88], %r75;
	bra.uni 	$L__BB0_42;
$L__BB0_39:
	setp.ne.s32 	%p15, %r45, 3;
	@%p15 bra 	$L__BB0_41;
	add.s64 	%rd86, %rd1, %rd81;
	mov.b32 	%r74, 1;
	st.global.u32 	[%rd86], %r74;
	bra.uni 	$L__BB0_42;
$L__BB0_41:
	add.s64 	%rd84, %rd1, %rd81;
	mov.b32 	%r73, 0;
	st.global.u32 	[%rd84], %r73;
$L__BB0_42:
	ret;

}


// ===== COMPILED SASS (sm_100) =====

	.target	sm_100

	.elftype	@"ET_EXEC"


//--------------------- .note.nv.tkinfo           --------------------------
	.section	.note.nv.tkinfo,"",@"SHT_NOTE"
	.sectionflags	@"SHF_NOTE_NV_TKINFO"
	.tkinfo
        /*0018*/ 	.word	0x00000002
        /*0030*/ 	.string	""
        /*0030*/ 	.string	"ptxas"
        /*0030*/ 	.string	"Cuda compilation tools, release 13.0, V13.0.88"
        /*0030*/ 	.string	"Build cuda_13.0.r13.0/compiler.36424714_0"
        /*0030*/ 	.string	"-arch sm_100 -m 64 "



//--------------------- .note.nv.cuinfo           --------------------------
	.section	.note.nv.cuinfo,"",@"SHT_NOTE"
	.sectionflags	@"SHF_NOTE_NV_CUINFO"
        /*0018*/ 	.short	0x0002
        /*001a*/ 	.short	0x0064
        /*001c*/ 	.short	0x0082
	.zero		2


//--------------------- .nv.info                  --------------------------
	.section	.nv.info,"",@"SHT_CUDA_INFO"
	.align	4


	//----- nvinfo : EIATTR_REGCOUNT
	.align		4
        /*0000*/ 	.byte	0x04, 0x2f
        /*0002*/ 	.short	(.L_1 - .L_0)
	.align		4
.L_0:
        /*0004*/ 	.word	index@(_Z10generationPiS_S_S_S_S_)
        /*0008*/ 	.word	0x0000001c


	//----- nvinfo : EIATTR_FRAME_SIZE
	.align		4
.L_1:
        /*000c*/ 	.byte	0x04, 0x11
        /*000e*/ 	.short	(.L_3 - .L_2)
	.align		4
.L_2:
        /*0010*/ 	.word	index@(_Z10generationPiS_S_S_S_S_)
        /*0014*/ 	.word	0x00000000


	//----- nvinfo : EIATTR_MIN_STACK_SIZE
	.align		4
.L_3:
        /*0018*/ 	.byte	0x04, 0x12
        /*001a*/ 	.short	(.L_5 - .L_4)
	.align		4
.L_4:
        /*001c*/ 	.word	index@(_Z10generationPiS_S_S_S_S_)
        /*0020*/ 	.word	0x00000000
.L_5:


//--------------------- .nv.compat                --------------------------
	.section	.nv.compat,"",@"SHT_CUDA_COMPAT_INFO"
	.align	4
        /*0000*/ 	.byte	0x02, 0x09, 0x00, 0x00, 0x02, 0x02, 0x01, 0x00, 0x02, 0x05, 0x05, 0x00, 0x03, 0x07, 0x01, 0x01
        /*0010*/ 	.byte	0x02, 0x03, 0x00, 0x00, 0x02, 0x06, 0x01, 0x00, 0x04, 0x0b, 0x08, 0x00, 0x09, 0x00, 0x00, 0x00
        /*0020*/ 	.byte	0x00, 0x00, 0x00, 0x00


//--------------------- .nv.info._Z10generationPiS_S_S_S_S_ --------------------------
	.section	.nv.info._Z10generationPiS_S_S_S_S_,"",@"SHT_CUDA_INFO"
	.sectionflags	@""
	.align	4


	//----- nvinfo : EIATTR_CUDA_API_VERSION
	.align		4
        /*0000*/ 	.byte	0x04, 0x37
        /*0002*/ 	.short	(.L_7 - .L_6)
.L_6:
        /*0004*/ 	.word	0x00000082


	//----- nvinfo : EIATTR_KPARAM_INFO
	.align		4
.L_7:
        /*0008*/ 	.byte	0x04, 0x17
        /*000a*/ 	.short	(.L_9 - .L_8)
.L_8:
        /*000c*/ 	.word	0x00000000
        /*0010*/ 	.short	0x0005
        /*0012*/ 	.short	0x0028
        /*0014*/ 	.byte	0x00, 0xf5, 0x21, 0x00


	//----- nvinfo : EIATTR_KPARAM_INFO
	.align		4
.L_9:
        /*0018*/ 	.byte	0x04, 0x17
        /*001a*/ 	.short	(.L_11 - .L_10)
.L_10:
        /*001c*/ 	.word	0x00000000
        /*0020*/ 	.short	0x0004
        /*0022*/ 	.short	0x0020
        /*0024*/ 	.byte	0x00, 0xf5, 0x21, 0x00


	//----- nvinfo : EIATTR_KPARAM_INFO
	.align		4
.L_11:
        /*0028*/ 	.byte	0x04, 0x17
        /*002a*/ 	.short	(.L_13 - .L_12)
.L_12:
        /*002c*/ 	.word	0x00000000
        /*0030*/ 	.short	0x0003
        /*0032*/ 	.short	0x0018
        /*0034*/ 	.byte	0x00, 0xf5, 0x21, 0x00


	//----- nvinfo : EIATTR_KPARAM_INFO
	.align		4
.L_13:
        /*0038*/ 	.byte	0x04, 0x17
        /*003a*/ 	.short	(.L_15 - .L_14)
.L_14:
        /*003c*/ 	.word	0x00000000
        /*0040*/ 	.short	0x0002
        /*0042*/ 	.short	0x0010
        /*0044*/ 	.byte	0x00, 0xf5, 0x21, 0x00


	//----- nvinfo : EIATTR_KPARAM_INFO
	.align		4
.L_15:
        /*0048*/ 	.byte	0x04, 0x17
        /*004a*/ 	.short	(.L_17 - .L_16)
.L_16:
        /*004c*/ 	.word	0x00000000
        /*0050*/ 	.short	0x0001
        /*0052*/ 	.short	0x0008
        /*0054*/ 	.byte	0x00, 0xf5, 0x21, 0x00


	//----- nvinfo : EIATTR_KPARAM_INFO
	.align		4
.L_17:
        /*0058*/ 	.byte	0x04, 0x17
        /*005a*/ 	.short	(.L_19 - .L_18)
.L_18:
        /*005c*/ 	.word	0x00000000
        /*0060*/ 	.short	0x0000
        /*0062*/ 	.short	0x0000
        /*0064*/ 	.byte	0x00, 0xf5, 0x21, 0x00


	//----- nvinfo : EIATTR_SPARSE_MMA_MASK
	.align		4
.L_19:
        /*0068*/ 	.byte	0x03, 0x50
        /*006a*/ 	.short	0x0000


	//----- nvinfo : EIATTR_MAXREG_COUNT
	.align		4
        /*006c*/ 	.byte	0x03, 0x1b
        /*006e*/ 	.short	0x00ff


	//----- nvinfo : EIATTR_MERCURY_ISA_VERSION
	.align		4
        /*0070*/ 	.byte	0x03, 0x5f
        /*0072*/ 	.short	0x0101


	//----- nvinfo : EIATTR_VRC_CTA_INIT_COUNT
	.align		4
        /*0074*/ 	.byte	0x02, 0x4a
	.zero		1
	.zero		1


	//----- nvinfo : EIATTR_EXIT_INSTR_OFFSETS
	.align		4
        /*0078*/ 	.byte	0x04, 0x1c
        /*007a*/ 	.short	(.L_21 - .L_20)


	//   ....[0]....
.L_20:
        /*007c*/ 	.word	0x000000f0


	//   ....[1]....
        /*0080*/ 	.word	0x00000a80


	//   ....[2]....
        /*0084*/ 	.word	0x00000ad0


	//   ....[3]....
        /*0088*/ 	.word	0x00000b20


	//   ....[4]....
        /*008c*/ 	.word	0x00000b80


	//   ....[5]....
        /*0090*/ 	.word	0x00000bc0


	//----- nvinfo : EIATTR_CRS_STACK_SIZE
	.align		4
.L_21:
        /*0094*/ 	.byte	0x04, 0x1e
        /*0096*/ 	.short	(.L_23 - .L_22)
.L_22:
        /*0098*/ 	.word	0x00000000


	//----- nvinfo : EIATTR_CBANK_PARAM_SIZE
	.align		4
.L_23:
        /*009c*/ 	.byte	0x03, 0x19
        /*009e*/ 	.short	0x0030


	//----- nvinfo : EIATTR_PARAM_CBANK
	.align		4
        /*00a0*/ 	.byte	0x04, 0x0a
        /*00a2*/ 	.short	(.L_25 - .L_24)
	.align		4
.L_24:
        /*00a4*/ 	.word	index@(.nv.constant0._Z10generationPiS_S_S_S_S_)
        /*00a8*/ 	.short	0x0380
        /*00aa*/ 	.short	0x0030


	//----- nvinfo : EIATTR_SW_WAR
	.align		4
.L_25:
        /*00ac*/ 	.byte	0x04, 0x36
        /*00ae*/ 	.short	(.L_27 - .L_26)
.L_26:
        /*00b0*/ 	.word	0x00000008
.L_27:


//--------------------- .nv.callgraph             --------------------------
	.section	.nv.callgraph,"",@"SHT_CUDA_CALLGRAPH"
	.align	4
	.sectionentsize	8
	.align		4
        /*0000*/ 	.word	0x00000000
	.align		4
        /*0004*/ 	.word	0xffffffff
	.align		4
        /*0008*/ 	.word	0x00000000
	.align		4
        /*000c*/ 	.word	0xfffffffe
	.align		4
        /*0010*/ 	.word	0x00000000
	.align		4
        /*0014*/ 	.word	0xfffffffd
	.align		4
        /*0018*/ 	.word	0x00000000
	.align		4
        /*001c*/ 	.word	0xfffffffc


//--------------------- .text._Z10generationPiS_S_S_S_S_ --------------------------
	.section	.text._Z10generationPiS_S_S_S_S_,"ax",@progbits
	.align	128
        .global         _Z10generationPiS_S_S_S_S_
        .type           _Z10generationPiS_S_S_S_S_,@function
        .size           _Z10generationPiS_S_S_S_S_,(.L_x_8 - _Z10generationPiS_S_S_S_S_)
        .other          _Z10generationPiS_S_S_S_S_,@"STO_CUDA_ENTRY STV_DEFAULT"
_Z10generationPiS_S_S_S_S_:
.text._Z10generationPiS_S_S_S_S_:
[----:B------:R-:W-:Y:S08]  /*0000*/  LDC R1, c[0x0][0x37c] ;  /* 0x0000df00ff017b82 */ /* 0x000ff00000000800 */
[----:B------:R-:W0:Y:S01]  /*0010*/  LDC.64 R6, c[0x0][0x390] ;  /* 0x0000e400ff067b82 */ /* 0x000e220000000a00 */
[----:B------:R-:W0:Y:S07]  /*0020*/  LDCU.64 UR4, c[0x0][0x358] ;  /* 0x00006b00ff0477ac */ /* 0x000e2e0008000a00 */
[----:B------:R-:W1:Y:S08]  /*0030*/  LDC.64 R8, c[0x0][0x398] ;  /* 0x0000e600ff087b82 */ /* 0x000e700000000a00 */
[----:B------:R-:W2:Y:S01]  /*0040*/  LDC.64 R2, c[0x0][0x3a8] ;  /* 0x0000ea00ff027b82 */ /* 0x000ea20000000a00 */
[----:B0-----:R-:W3:Y:S04]  /*0050*/  LDG.E R21, desc[UR4][R6.64] ;  /* 0x0000000406157981 */ /* 0x001ee8000c1e1900 */
[----:B-1----:R-:W3:Y:S04]  /*0060*/  LDG.E R20, desc[UR4][R8.64] ;  /* 0x0000000408147981 */ /* 0x002ee8000c1e1900 */
[----:B--2---:R-:W2:Y:S01]  /*0070*/  LDG.E R2, desc[UR4][R2.64] ;  /* 0x0000000402027981 */ /* 0x004ea2000c1e1900 */
[----:B------:R-:W0:Y:S01]  /*0080*/  S2UR UR6, SR_CTAID.X ;  /* 0x00000000000679c3 */ /* 0x000e220000002500 */
[----:B------:R-:W0:Y:S07]  /*0090*/  S2R R0, SR_TID.X ;  /* 0x0000000000007919 */ /* 0x000e2e0000002100 */
[----:B------:R-:W0:Y:S02]  /*00a0*/  LDC R19, c[0x0][0x360] ;  /* 0x0000d800ff137b82 */ /* 0x000e240000000800 */
[----:B0-----:R-:W-:-:S02]  /*00b0*/  IMAD R19, R19, UR6, R0 ;  /* 0x0000000613137c24 */ /* 0x001fc4000f8e0200 */
[----:B---3--:R-:W-:Y:S02]  /*00c0*/  IMAD R5, R21, R20, RZ ;  /* 0x0000001415057224 */ /* 0x008fe400078e02ff */
[----:B--2---:R-:W-:-:S05]  /*00d0*/  IMAD.IADD R16, R19, 0x1, R2 ;  /* 0x0000000113107824 */ /* 0x004fca00078e0202 */
[----:B------:R-:W-:-:S13]  /*00e0*/  ISETP.GE.AND P0, PT, R16, R5, PT ;  /* 0x000000051000720c */ /* 0x000fda0003f06270 */
[----:B------:R-:W-:Y:S05]  /*00f0*/  @P0 EXIT ;  /* 0x000000000000094d */ /* 0x000fea0003800000 */
[----:B------:R-:W-:Y:S01]  /*0100*/  IABS R7, R20 ;  /* 0x0000001400077213 */ /* 0x000fe20000000000 */
[----:B------:R-:W0:Y:S01]  /*0110*/  LDCU.64 UR6, c[0x0][0x380] ;  /* 0x00007000ff0677ac */ /* 0x000e220008000a00 */
[----:B------:R-:W-:Y:S02]  /*0120*/  IABS R6, R16 ;  /* 0x0000001000067213 */ /* 0x000fe40000000000 */
[----:B------:R-:W1:Y:S01]  /*0130*/  I2F.U32.RP R0, R7 ;  /* 0x0000000700007306 */ /* 0x000e620000209000 */
[----:B------:R-:W-:-:S07]  /*0140*/  IABS R8, R20 ;  /* 0x0000001400087213 */ /* 0x000fce0000000000 */
[----:B-1----:R-:W1:Y:S02]  /*0150*/  MUFU.RCP R0, R0 ;  /* 0x0000000000007308 */ /* 0x002e640000001000 */
[----:B-1----:R-:W-:-:S06]  /*0160*/  VIADD R2, R0, 0xffffffe ;  /* 0x0ffffffe00027836 */ /* 0x002fcc0000000000 */
[----:B------:R1:W2:Y:S02]  /*0170*/  F2I.FTZ.U32.TRUNC.NTZ R3, R2 ;  /* 0x0000000200037305 */ /* 0x0002a4000021f000 */
[----:B-1----:R-:W-:Y:S02]  /*0180*/  IMAD.MOV.U32 R2, RZ, RZ, RZ ;  /* 0x000000ffff027224 */ /* 0x002fe400078e00ff */
[----:B--2---:R-:W-:-:S04]  /*0190*/  IMAD.MOV R4, RZ, RZ, -R3 ;  /* 0x000000ffff047224 */ /* 0x004fc800078e0a03 */
[----:B------:R-:W-:Y:S02]  /*01a0*/  IMAD R9, R4, R7, RZ ;  /* 0x0000000704097224 */ /* 0x000fe400078e02ff */
[----:B------:R-:W-:Y:S02]  /*01b0*/  IMAD.MOV.U32 R4, RZ, RZ, R6 ;  /* 0x000000ffff047224 */ /* 0x000fe400078e0006 */
[----:B------:R-:W-:-:S04]  /*01c0*/  IMAD.HI.U32 R3, R3, R9, R2 ;  /* 0x0000000903037227 */ /* 0x000fc800078e0002 */
[----:B------:R-:W-:Y:S02]  /*01d0*/  IMAD.MOV R9, RZ, RZ, -R8 ;  /* 0x000000ffff097224 */ /* 0x000fe400078e0a08 */
[----:B------:R-:W-:-:S04]  /*01e0*/  IMAD.HI.U32 R18, R3, R4, RZ ;  /* 0x0000000403127227 */ /* 0x000fc800078e00ff */
[----:B------:R-:W-:-:S05]  /*01f0*/  IMAD R0, R18, R9, R4 ;  /* 0x0000000912007224 */ /* 0x000fca00078e0204 */
[----:B------:R-:W-:-:S13]  /*0200*/  ISETP.GT.U32.AND P1, PT, R7, R0, PT ;  /* 0x000000000700720c */ /* 0x000fda0003f24070 */
[----:B------:R-:W-:Y:S02]  /*0210*/  @!P1 IMAD.IADD R0, R0, 0x1, -R7 ;  /* 0x0000000100009824 */ /* 0x000fe400078e0a07 */
[----:B------:R-:W-:Y:S01]  /*0220*/  @!P1 VIADD R18, R18, 0x1 ;  /* 0x0000000112129836 */ /* 0x000fe20000000000 */
[----:B------:R-:W-:Y:S02]  /*0230*/  ISETP.NE.AND P1, PT, R20, RZ, PT ;  /* 0x000000ff1400720c */ /* 0x000fe40003f25270 */
[----:B------:R-:W-:Y:S02]  /*0240*/  ISETP.GE.U32.AND P0, PT, R0, R7, PT ;  /* 0x000000070000720c */ /* 0x000fe40003f06070 */
[----:B------:R-:W-:-:S04]  /*0250*/  LOP3.LUT R0, R16, R20, RZ, 0x3c, !PT ;  /* 0x0000001410007212 */ /* 0x000fc800078e3cff */
[----:B------:R-:W-:-:S07]  /*0260*/  ISETP.GE.AND P2, PT, R0, RZ, PT ;  /* 0x000000ff0000720c */ /* 0x000fce0003f46270 */
[----:B------:R-:W-:-:S06]  /*0270*/  @P0 VIADD R18, R18, 0x1 ;  /* 0x0000000112120836 */ /* 0x000fcc0000000000 */
[----:B------:R-:W-:Y:S01]  /*0280*/  @!P2 IMAD.MOV R18, RZ, RZ, -R18 ;  /* 0x000000ffff12a224 */ /* 0x000fe200078e0a12 */
[----:B------:R-:W-:-:S05]  /*0290*/  @!P1 LOP3.LUT R18, RZ, R20, RZ, 0x33, !PT ;  /* 0x00000014ff129212 */ /* 0x000fca00078e33ff */
[----:B------:R-:W-:-:S04]  /*02a0*/  IMAD R17, R20, R18, RZ ;  /* 0x0000001214117224 */ /* 0x000fc800078e02ff */
[----:B------:R-:W-:-:S04]  /*02b0*/  IMAD.IADD R16, R16, 0x1, -R17 ;  /* 0x0000000110107824 */ /* 0x000fc800078e0a11 */
[C---:B------:R-:W-:Y:S01]  /*02c0*/  VIADD R3, R16.reuse, 0x1 ;  /* 0x0000000110037836 */ /* 0x040fe20000000000 */
[----:B------:R-:W-:-:S04]  /*02d0*/  ISETP.GE.AND P1, PT, R16, 0x1, PT ;  /* 0x000000011000780c */ /* 0x000fc80003f26270 */
[----:B------:R-:W-:-:S09]  /*02e0*/  ISETP.GE.AND P0, PT, R3, R20, PT ;  /* 0x000000140300720c */ /* 0x000fd20003f06270 */
[CC--:B------:R-:W-:Y:S01]  /*02f0*/  @P1 IADD3 R6, P2, PT, R17.reuse, R16.reuse, RZ ;  /* 0x0000001011061210 */ /* 0x0c0fe20007f5e0ff */
[----:B0-----:R-:W-:Y:S02]  /*0300*/  @P1 IMAD.U32 R15, RZ, RZ, UR6 ;  /* 0x00000006ff0f1e24 */ /* 0x001fe4000f8e00ff */
[----:B------:R-:W-:Y:S01]  /*0310*/  @P1 IMAD.U32 R14, RZ, RZ, UR7 ;  /* 0x00000007ff0e1e24 */ /* 0x000fe2000f8e00ff */
[----:B------:R-:W0:Y:S01]  /*0320*/  @!P0 LDC.64 R2, c[0x0][0x380] ;  /* 0x0000e000ff028b82 */ /* 0x000e220000000a00 */
[----:B------:R-:W-:Y:S02]  /*0330*/  @!P0 SHF.R.S32.HI R0, RZ, 0x1f, R16 ;  /* 0x0000001fff008819 */ /* 0x000fe40000011410 */
[C---:B------:R-:W-:Y:S02]  /*0340*/  @!P0 IADD3 R4, P3, PT, R17.reuse, R16, RZ ;  /* 0x0000001011048210 */ /* 0x040fe40007f7e0ff */
[C---:B------:R-:W-:Y:S02]  /*0350*/  @P1 LEA.HI.X.SX32 R7, R17.reuse, RZ, 0x1, P2 ;  /* 0x000000ff11071211 */ /* 0x040fe400010f0eff */
[----:B------:R-:W-:-:S02]  /*0360*/  @!P0 LEA.HI.X.SX32 R0, R17, R0, 0x1, P3 ;  /* 0x0000000011008211 */ /* 0x000fc400018f0eff */
[----:B------:R-:W-:-:S04]  /*0370*/  @P1 LEA R8, P2, R6, R15, 0x2 ;  /* 0x0000000f06081211 */ /* 0x000fc800078410ff */
[----:B------:R-:W-:Y:S02]  /*0380*/  @P1 LEA.HI.X R9, R6, R14, R7, 0x2, P2 ;  /* 0x0000000e06091211 */ /* 0x000fe400010f1407 */
[----:B------:R-:W1:Y:S03]  /*0390*/  @P0 LDC.64 R6, c[0x0][0x380] ;  /* 0x0000e000ff060b82 */ /* 0x000e660000000a00 */
[----:B------:R2:W5:Y:S01]  /*03a0*/  @P1 LDG.E R13, desc[UR4][R8.64+-0x4] ;  /* 0xfffffc04080d1981 */ /* 0x000562000c1e1900 */
[----:B0-----:R-:W-:-:S04]  /*03b0*/  @!P0 LEA R22, P3, R4, R2, 0x2 ;  /* 0x0000000204168211 */ /* 0x001fc800078610ff */
[----:B------:R-:W-:-:S05]  /*03c0*/  @!P0 LEA.HI.X R23, R4, R3, R0, 0x2, P3 ;  /* 0x0000000304178211 */ /* 0x000fca00018f1400 */
[----:B------:R2:W5:Y:S01]  /*03d0*/  @!P0 LDG.E R12, desc[UR4][R22.64+0x4] ;  /* 0x00000404160c8981 */ /* 0x000562000c1e1900 */
[----:B------:R-:W-:Y:S01]  /*03e0*/  SHF.R.S32.HI R11, RZ, 0x1f, R20 ;  /* 0x0000001fff0b7819 */ /* 0x000fe20000011414 */
[----:B------:R-:W-:Y:S01]  /*03f0*/  @!P1 IMAD.U32 R15, RZ, RZ, UR6 ;  /* 0x00000006ff0f9e24 */ /* 0x000fe2000f8e00ff */
[----:B------:R-:W-:Y:S01]  /*0400*/  @!P1 IADD3 R0, P2, PT, R20, R17, RZ ;  /* 0x0000001114009210 */ /* 0x000fe20007f5e0ff */
[----:B------:R-:W-:-:S03]  /*0410*/  @!P1 IMAD.U32 R14, RZ, RZ, UR7 ;  /* 0x00000007ff0e9e24 */ /* 0x000fc6000f8e00ff */
[C---:B------:R-:W-:Y:S02]  /*0420*/  @!P1 LEA.HI.X.SX32 R3, R17.reuse, R11, 0x1, P2 ;  /* 0x0000000b11039211 */ /* 0x040fe400010f0eff */
[----:B------:R-:W-:Y:S01]  /*0430*/  @!P1 LEA R2, P2, R0, R15, 0x2 ;  /* 0x0000000f00029211 */ /* 0x000fe200078410ff */
[----:B-1----:R-:W-:-:S03]  /*0440*/  @P0 IMAD.WIDE R6, R17, 0x4, R6 ;  /* 0x0000000411060825 */ /* 0x002fc600078e0206 */
[----:B------:R-:W-:-:S05]  /*0450*/  @!P1 LEA.HI.X R3, R0, R14, R3, 0x2, P2 ;  /* 0x0000000e00039211 */ /* 0x000fca00010f1403 */
[----:B------:R2:W5:Y:S04]  /*0460*/  @!P1 LDG.E R13, desc[UR4][R2.64+-0x4] ;  /* 0xfffffc04020d9981 */ /* 0x000568000c1e1900 */
[----:B------:R2:W5:Y:S01]  /*0470*/  @P0 LDG.E R12, desc[UR4][R6.64] ;  /* 0x00000004060c0981 */ /* 0x000562000c1e1900 */
[----:B------:R-:W-:Y:S01]  /*0480*/  ISETP.GE.AND P2, PT, R18, 0x1, PT ;  /* 0x000000011200780c */ /* 0x000fe20003f46270 */
[----:B------:R-:W-:-:S12]  /*0490*/  BSSY.RECONVERGENT B0, `(.L_x_0) ;  /* 0x000002d000007945 */ /* 0x000fd80003800200 */
[----:B--2---:R-:W-:Y:S05]  /*04a0*/  @!P2 BRA `(.L_x_1) ;  /* 0x000000000058a947 */ /* 0x004fea0003800000 */
[----:B------:R-:W-:Y:S01]  /*04b0*/  IMAD.IADD R25, R17, 0x1, -R20 ;  /* 0x0000000111197824 */ /* 0x000fe200078e0a14 */
[----:B------:R-:W-:-:S04]  /*04c0*/  SHF.R.S32.HI R10, RZ, 0x1f, R16 ;  /* 0x0000001fff0a7819 */ /* 0x000fc80000011410 */
[----:B------:R-:W-:Y:S02]  /*04d0*/  IADD3 R2, P2, PT, R16, R25, RZ ;  /* 0x0000001910027210 */ /* 0x000fe40007f5e0ff */
[----:B------:R-:W-:Y:S02]  /*04e0*/  SHF.R.S32.HI R22, RZ, 0x1f, R25 ;  /* 0x0000001fff167819 */ /* 0x000fe40000011419 */
[----:B------:R-:W-:-:S03]  /*04f0*/  LEA R8, P3, R2, R15, 0x2 ;  /* 0x0000000f02087211 */ /* 0x000fc600078610ff */
[--C-:B------:R-:W-:Y:S02]  /*0500*/  @P1 IMAD.X R3, RZ, RZ, R22.reuse, P2 ;  /* 0x000000ffff031224 */ /* 0x100fe400010e0616 */
[----:B------:R-:W-:-:S03]  /*0510*/  IMAD.X R5, R10, 0x1, R22, P2 ;  /* 0x000000010a057824 */ /* 0x000fc600010e0616 */
[CC--:B------:R-:W-:Y:S02]  /*0520*/  @P1 LEA.HI.X R9, R2.reuse, R14.reuse, R3, 0x2, P3 ;  /* 0x0000000e02091211 */ /* 0x0c0fe400018f1403 */
[----:B------:R-:W-:Y:S01]  /*0530*/  LEA.HI.X R3, R2, R14, R5, 0x2, P3 ;  /* 0x0000000e02037211 */ /* 0x000fe200018f1405 */
[----:B------:R-:W-:Y:S02]  /*0540*/  IMAD.MOV.U32 R2, RZ, RZ, R8 ;  /* 0x000000ffff027224 */ /* 0x000fe400078e0008 */
[----:B------:R0:W5:Y:S04]  /*0550*/  @P1 LDG.E R0, desc[UR4][R8.64+-0x4] ;  /* 0xfffffc0408001981 */ /* 0x000168000c1e1900 */
[----:B------:R0:W5:Y:S01]  /*0560*/  @!P0 LDG.E R23, desc[UR4][R2.64+0x4] ;  /* 0x0000040402178981 */ /* 0x000162000c1e1900 */
[----:B------:R-:W-:-:S04]  /*0570*/  @!P1 IADD3 R5, P2, PT, R20, R25, RZ ;  /* 0x0000001914059210 */ /* 0x000fc80007f5e0ff */
[-C--:B------:R-:W-:Y:S01]  /*0580*/  @!P1 LEA R4, P3, R5, R15.reuse, 0x2 ;  /* 0x0000000f05049211 */ /* 0x080fe200078610ff */
[----:B------:R-:W-:Y:S01]  /*0590*/  @!P1 IMAD.X R7, R11, 0x1, R22, P2 ;  /* 0x000000010b079824 */ /* 0x000fe200010e0616 */
[----:B------:R-:W-:-:S04]  /*05a0*/  @P0 LEA R6, P2, R25, R15, 0x2 ;  /* 0x0000000f19060211 */ /* 0x000fc800078410ff */
[-C--:B------:R-:W-:Y:S02]  /*05b0*/  @!P1 LEA.HI.X R5, R5, R14.reuse, R7, 0x2, P3 ;  /* 0x0000000e05059211 */ /* 0x080fe400018f1407 */
[----:B------:R-:W-:Y:S02]  /*05c0*/  @P0 LEA.HI.X R7, R25, R14, R22, 0x2, P2 ;  /* 0x0000000e19070211 */ /* 0x000fe400010f1416 */
[----:B------:R0:W5:Y:S04]  /*05d0*/  LDG.E R22, desc[UR4][R2.64] ;  /* 0x0000000402167981 */ /* 0x000168000c1e1900 */
[----:B------:R0:W5:Y:S04]  /*05e0*/  @!P1 LDG.E R0, desc[UR4][R4.64+-0x4] ;  /* 0xfffffc0404009981 */ /* 0x000168000c1e1900 */
[----:B------:R0:W5:Y:S01]  /*05f0*/  @P0 LDG.E R23, desc[UR4][R6.64] ;  /* 0x0000000406170981 */ /* 0x000162000c1e1900 */
[----:B------:R-:W-:Y:S05]  /*0600*/  BRA `(.L_x_2) ;  /* 0x0000000000547947 */ /* 0x000fea0003800000 */
.L_x_1:
        /* <DEDUP_REMOVED lines=20> */
[----:B------:R1:W5:Y:S02]  /*0750*/  @P0 LDG.E R23, desc[UR4][R6.64] ;  /* 0x0000000406170981 */ /* 0x000364000c1e1900 */
.L_x_2:
[----:B------:R-:W-:Y:S05]  /*0760*/  BSYNC.RECONVERGENT B0 ;  /* 0x0000000000007941 */ /* 0x000fea0003800200 */
.L_x_0:
[----:B------:R-:W-:Y:S01]  /*0770*/  VIADD R18, R18, 0x1 ;  /* 0x0000000112127836 */ /* 0x000fe20000000000 */
[----:B------:R-:W-:Y:S04]  /*0780*/  BSSY.RECONVERGENT B0, `(.L_x_3) ;  /* 0x0000022000007945 */ /* 0x000fe80003800200 */
[----:B------:R-:W-:-:S13]  /*0790*/  ISETP.GE.AND P2, PT, R18, R21, PT ;  /* 0x000000151200720c */ /* 0x000fda0003f46270 */
[----:B------:R-:W-:Y:S05]  /*07a0*/  @P2 BRA `(.L_x_4) ;  /* 0x0000000000542947 */ /* 0x000fea0003800000 */
[----:B01----:R-:W-:-:S05]  /*07b0*/  IMAD.IADD R9, R20, 0x1, R17 ;  /* 0x0000000114097824 */ /* 0x003fca00078e0211 */
        /* <DEDUP_REMOVED lines=10> */
[----:B------:R-:W-:-:S03]  /*0860*/  @!P1 IADD3 R20, P2, PT, R20, R9, RZ ;  /* 0x0000000914149210 */ /* 0x000fc60007f5e0ff */
[----:B------:R0:W5:Y:S01]  /*0870*/  LDG.E R10, desc[UR4][R2.64] ;  /* 0x00000004020a7981 */ /* 0x000162000c1e1900 */
[-C--:B------:R-:W-:Y:S01]  /*0880*/  @!P1 LEA R6, P3, R20, R15.reuse, 0x2 ;  /* 0x0000000f14069211 */ /* 0x080fe200078610ff */
[----:B------:R-:W-:Y:S01]  /*0890*/  @!P1 IMAD.X R11, R11, 0x1, R18, P2 ;  /* 0x000000010b0b9824 */ /* 0x000fe200010e0612 */
[----:B------:R-:W-:-:S04]  /*08a0*/  @P0 LEA R8, P2, R9, R15, 0x2 ;  /* 0x0000000f09080211 */ /* 0x000fc800078410ff */
[-C--:B------:R-:W-:Y:S02]  /*08b0*/  @!P1 LEA.HI.X R7, R20, R14.reuse, R11, 0x2, P3 ;  /* 0x0000000e14079211 */ /* 0x080fe400018f140b */
[----:B------:R-:W-:-:S03]  /*08c0*/  @P0 LEA.HI.X R9, R9, R14, R18, 0x2, P2 ;  /* 0x0000000e09090211 */ /* 0x000fc600010f1412 */
[----:B------:R0:W5:Y:S04]  /*08d0*/  @!P1 LDG.E R4, desc[UR4][R6.64+-0x4] ;  /* 0xfffffc0406049981 */ /* 0x000168000c1e1900 */
[----:B------:R0:W5:Y:S01]  /*08e0*/  @P0 LDG.E R5, desc[UR4][R8.64] ;  /* 0x0000000408050981 */ /* 0x000162000c1e1900 */
[----:B------:R-:W-:Y:S05]  /*08f0*/  BRA `(.L_x_5) ;  /* 0x0000000000287947 */ /* 0x000fea0003800000 */
.L_x_4:
[----:B01----:R-:W0:Y:S02]  /*0900*/  LDC.64 R8, c[0x0][0x380] ;  /* 0x0000e000ff087b82 */ /* 0x003e240000000a00 */
[----:B0-----:R-:W-:-:S04]  /*0910*/  @P1 IMAD.WIDE.U32 R6, R16, 0x4, R8 ;  /* 0x0000000410061825 */ /* 0x001fc800078e0008 */
[--C-:B------:R-:W-:Y:S01]  /*0920*/  IMAD.WIDE R16, R16, 0x4, R8.reuse ;  /* 0x0000000410107825 */ /* 0x100fe200078e0208 */
[----:B------:R1:W5:Y:S04]  /*0930*/  @P1 LDG.E R4, desc[UR4][R6.64+-0x4] ;  /* 0xfffffc0406041981 */ /* 0x000368000c1e1900 */
[----:B------:R1:W5:Y:S01]  /*0940*/  @!P0 LDG.E R5, desc[UR4][R16.64+0x4] ;  /* 0x0000040410058981 */ /* 0x000362000c1e1900 */
[----:B------:R-:W0:Y:S01]  /*0950*/  @P0 LDC.64 R2, c[0x0][0x380] ;  /* 0x0000e000ff020b82 */ /* 0x000e220000000a00 */
[----:B------:R-:W-:Y:S02]  /*0960*/  @!P1 IMAD.WIDE R20, R20, 0x4, R8 ;  /* 0x0000000414149825 */ /* 0x000fe400078e0208 */
[----:B------:R1:W5:Y:S04]  /*0970*/  LDG.E R10, desc[UR4][R16.64] ;  /* 0x00000004100a7981 */ /* 0x000368000c1e1900 */
[----:B------:R1:W5:Y:S04]  /*0980*/  @!P1 LDG.E R4, desc[UR4][R20.64+-0x4] ;  /* 0xfffffc0414049981 */ /* 0x000368000c1e1900 */
[----:B0-----:R1:W5:Y:S02]  /*0990*/  @P0 LDG.E R5, desc[UR4][R2.64] ;  /* 0x0000000402050981 */ /* 0x001364000c1e1900 */
.L_x_5:
[----:B------:R-:W-:Y:S05]  /*09a0*/  BSYNC.RECONVERGENT B0 ;  /* 0x0000000000007941 */ /* 0x000fea0003800200 */
.L_x_3:
[----:B01----:R-:W0:Y:S02]  /*09b0*/  LDC.64 R2, c[0x0][0x388] ;  /* 0x0000e200ff027b82 */ /* 0x003e240000000a00 */
[----:B0-----:R-:W-:-:S06]  /*09c0*/  IMAD.WIDE R2, R19, 0x4, R2 ;  /* 0x0000000413027825 */ /* 0x001fcc00078e0202 */
[----:B------:R-:W2:Y:S01]  /*09d0*/  LDG.E R2, desc[UR4][R2.64] ;  /* 0x0000000402027981 */ /* 0x000ea2000c1e1900 */
[----:B-----5:R-:W-:-:S04]  /*09e0*/  IADD3 R12, PT, PT, R22, R13, R12 ;  /* 0x0000000d160c7210 */ /* 0x020fc80007ffe00c */
[----:B------:R-:W-:-:S04]  /*09f0*/  IADD3 R0, PT, PT, R0, R23, R12 ;  /* 0x0000001700007210 */ /* 0x000fc80007ffe00c */
[----:B------:R-:W-:-:S05]  /*0a00*/  IADD3 R5, PT, PT, R5, R10, R0 ;  /* 0x0000000a05057210 */ /* 0x000fca0007ffe000 */
[----:B------:R-:W-:Y:S01]  /*0a10*/  IMAD.IADD R4, R5, 0x1, R4 ;  /* 0x0000000105047824 */ /* 0x000fe200078e0204 */
[----:B--2---:R-:W-:-:S13]  /*0a20*/  ISETP.NE.AND P0, PT, R2, 0x1, PT ;  /* 0x000000010200780c */ /* 0x004fda0003f05270 */
[----:B------:R-:W-:Y:S05]  /*0a30*/  @P0 BRA `(.L_x_6) ;  /* 0x00000000003c0947 */ /* 0x000fea0003800000 */
[----:B------:R-:W-:-:S13]  /*0a40*/  ISETP.GT.AND P0, PT, R4, 0x1, PT ;  /* 0x000000010400780c */ /* 0x000fda0003f04270 */
[----:B------:R-:W0:Y:S02]  /*0a50*/  @!P0 LDC.64 R2, c[0x0][0x3a0] ;  /* 0x0000e800ff028b82 */ /* 0x000e240000000a00 */
[----:B0-----:R-:W-:-:S05]  /*0a60*/  @!P0 IMAD.WIDE R2, R19, 0x4, R2 ;  /* 0x0000000413028825 */ /* 0x001fca00078e0202 */
[----:B------:R0:W-:Y:S01]  /*0a70*/  @!P0 STG.E desc[UR4][R2.64], RZ ;  /* 0x000000ff02008986 */ /* 0x0001e2000c101904 */
[----:B------:R-:W-:Y:S05]  /*0a80*/  @!P0 EXIT ;  /* 0x000000000000894d */ /* 0x000fea0003800000 */
[----:B------:R-:W-:-:S13]  /*0a90*/  ISETP.GE.U32.AND P0, PT, R4, 0x4, PT ;  /* 0x000000040400780c */ /* 0x000fda0003f06070 */
[----:B0-----:R-:W0:Y:S02]  /*0aa0*/  @P0 LDC.64 R2, c[0x0][0x3a0] ;  /* 0x0000e800ff020b82 */ /* 0x001e240000000a00 */
[----:B0-----:R-:W-:-:S05]  /*0ab0*/  @P0 IMAD.WIDE R2, R19, 0x4, R2 ;  /* 0x0000000413020825 */ /* 0x001fca00078e0202 */
[----:B------:R0:W-:Y:S01]  /*0ac0*/  @P0 STG.E desc[UR4][R2.64], RZ ;  /* 0x000000ff02000986 */ /* 0x0001e2000c101904 */
[----:B------:R-:W-:Y:S05]  /*0ad0*/  @P0 EXIT ;  /* 0x000000000000094d */ /* 0x000fea0003800000 */
[----:B0-----:R-:W0:Y:S01]  /*0ae0*/  LDC.64 R2, c[0x0][0x3a0] ;  /* 0x0000e800ff027b82 */ /* 0x001e220000000a00 */
[----:B------:R-:W-:Y:S02]  /*0af0*/  IMAD.MOV.U32 R5, RZ, RZ, 0x1 ;  /* 0x00000001ff057424 */ /* 0x000fe400078e00ff */
[----:B0-----:R-:W-:-:S05]  /*0b00*/  IMAD.WIDE R2, R19, 0x4, R2 ;  /* 0x0000000413027825 */ /* 0x001fca00078e0202 */
[----:B------:R-:W-:Y:S01]  /*0b10*/  STG.E desc[UR4][R2.64], R5 ;  /* 0x0000000502007986 */ /* 0x000fe2000c101904 */
[----:B------:R-:W-:Y:S05]  /*0b20*/  EXIT ;  /* 0x000000000000794d */ /* 0x000fea0003800000 */
.L_x_6:
[----:B------:R-:W-:-:S13]  /*0b30*/  ISETP.NE.AND P0, PT, R4, 0x3, PT ;  /* 0x000000030400780c */ /* 0x000fda0003f05270 */
[----:B------:R-:W0:Y:S01]  /*0b40*/  @!P0 LDC.64 R2, c[0x0][0x3a0] ;  /* 0x0000e800ff028b82 */ /* 0x000e220000000a00 */
[----:B------:R-:W-:Y:S02]  /*0b50*/  @!P0 IMAD.MOV.U32 R5, RZ, RZ, 0x1 ;  /* 0x00000001ff058424 */ /* 0x000fe400078e00ff */
[----:B0-----:R-:W-:-:S05]  /*0b60*/  @!P0 IMAD.WIDE R2, R19, 0x4, R2 ;  /* 0x0000000413028825 */ /* 0x001fca00078e0202 */
[----:B------:R0:W-:Y:S01]  /*0b70*/  @!P0 STG.E desc[UR4][R2.64], R5 ;  /* 0x0000000502008986 */ /* 0x0001e2000c101904 */
[----:B------:R-:W-:Y:S05]  /*0b80*/  @!P0 EXIT ;  /* 0x000000000000894d */ /* 0x000fea0003800000 */
[----:B0-----:R-:W0:Y:S02]  /*0b90*/  LDC.64 R2, c[0x0][0x3a0] ;  /* 0x0000e800ff027b82 */ /* 0x001e240000000a00 */
[----:B0-----:R-:W-:-:S05]  /*0ba0*/  IMAD.WIDE R2, R19, 0x4, R2 ;  /* 0x0000000413027825 */ /* 0x001fca00078e0202 */
[----:B------:R-:W-:Y:S01]  /*0bb0*/  STG.E desc[UR4][R2.64], RZ ;  /* 0x000000ff02007986 */ /* 0x000fe2000c101904 */
[----:B------:R-:W-:Y:S05]  /*0bc0*/  EXIT ;  /* 0x000000000000794d */ /* 0x000fea0003800000 */
.L_x_7:
[----:B------:R-:W-:-:S00]  /*0bd0*/  BRA `(.L_x_7) ;  /* 0xfffffffc00fc7947 */ /* 0x000fc0000383ffff */
[----:B------:R-:W-:-:S00]  /*0be0*/  NOP ;  /* 0x0000000000007918 */ /* 0x000fc00000000000 */
        /* <DEDUP_REMOVED lines=9> */
.L_x_8:


//--------------------- .nv.shared.reserved.0     --------------------------
	.section	.nv.shared.reserved.0,"aw",@nobits
	.weak		__nv_reservedSMEM_offset_0_alias
	.size		__nv_reservedSMEM_offset_0_alias, 0, 64
	.other		__nv_reservedSMEM_offset_0_alias,@"STO_CUDA_RESERVED_SHARED STV_DEFAULT"
__nv_reservedSMEM_offset_0_alias:
	.zero		0
	.zero		64


//--------------------- .nv.constant0._Z10generationPiS_S_S_S_S_ --------------------------
	.section	.nv.constant0._Z10generationPiS_S_S_S_S_,"a",@progbits
	.sectionflags	@""
	.align	4
.nv.constant0._Z10generationPiS_S_S_S_S_:
	.zero		944


//--------------------- SYMBOLS --------------------------

	.type		.nv.reservedSmem.offset0,@object
	.size		.nv.reservedSmem.offset0,0x4
